//
// Generated by NVIDIA NVVM Compiler
//
// Compiler Build ID: CL-36424714
// Cuda compilation tools, release 13.0, V13.0.88
// Based on NVVM 20.0.0
//

.version 9.0
.target sm_100
.address_size 64

	// .globl	_Z17vector_operationsPKfS0_PfS1_S1_S1_i

.visible .entry _Z17vector_operationsPKfS0_PfS1_S1_S1_i(
	.param .u64 .ptr .align 1 _Z17vector_operationsPKfS0_PfS1_S1_S1_i_param_0,
	.param .u64 .ptr .align 1 _Z17vector_operationsPKfS0_PfS1_S1_S1_i_param_1,
	.param .u64 .ptr .align 1 _Z17vector_operationsPKfS0_PfS1_S1_S1_i_param_2,
	.param .u64 .ptr .align 1 _Z17vector_operationsPKfS0_PfS1_S1_S1_i_param_3,
	.param .u64 .ptr .align 1 _Z17vector_operationsPKfS0_PfS1_S1_S1_i_param_4,
	.param .u64 .ptr .align 1 _Z17vector_operationsPKfS0_PfS1_S1_S1_i_param_5,
	.param .u32 _Z17vector_operationsPKfS0_PfS1_S1_S1_i_param_6
)
{
	.reg .pred 	%p<3>;
	.reg .b32 	%r<6>;
	.reg .b32 	%f<16>;
	.reg .b64 	%rd<21>;

	ld.param.u64 	%rd2, [_Z17vector_operationsPKfS0_PfS1_S1_S1_i_param_0];
	ld.param.u64 	%rd3, [_Z17vector_operationsPKfS0_PfS1_S1_S1_i_param_1];
	ld.param.u64 	%rd4, [_Z17vector_operationsPKfS0_PfS1_S1_S1_i_param_2];
	ld.param.u64 	%rd5, [_Z17vector_operationsPKfS0_PfS1_S1_S1_i_param_3];
	ld.param.u64 	%rd6, [_Z17vector_operationsPKfS0_PfS1_S1_S1_i_param_4];
	ld.param.u64 	%rd7, [_Z17vector_operationsPKfS0_PfS1_S1_S1_i_param_5];
	ld.param.u32 	%r2, [_Z17vector_operationsPKfS0_PfS1_S1_S1_i_param_6];
	mov.u32 	%r3, %ctaid.x;
	mov.u32 	%r4, %ntid.x;
	mov.u32 	%r5, %tid.x;
	mad.lo.s32 	%r1, %r3, %r4, %r5;
	setp.ge.s32 	%p1, %r1, %r2;
	@%p1 bra 	$L__BB0_4;
	cvta.to.global.u64 	%rd8, %rd2;
	cvta.to.global.u64 	%rd9, %rd3;
	cvta.to.global.u64 	%rd10, %rd4;
	cvta.to.global.u64 	%rd11, %rd5;
	cvta.to.global.u64 	%rd12, %rd6;
	mul.wide.s32 	%rd13, %r1, 4;
	add.s64 	%rd1, %rd8, %rd13;
	ld.global.f32 	%f5, [%rd1];
	add.s64 	%rd14, %rd9, %rd13;
	ld.global.f32 	%f6, [%rd14];
	add.f32 	%f7, %f5, %f6;
	add.s64 	%rd15, %rd10, %rd13;
	st.global.f32 	[%rd15], %f7;
	ld.global.f32 	%f8, [%rd1];
	ld.global.f32 	%f9, [%rd14];
	sub.f32 	%f10, %f8, %f9;
	add.s64 	%rd16, %rd11, %rd13;
	st.global.f32 	[%rd16], %f10;
	ld.global.f32 	%f11, [%rd1];
	ld.global.f32 	%f12, [%rd14];
	mul.f32 	%f13, %f11, %f12;
	add.s64 	%rd17, %rd12, %rd13;
	st.global.f32 	[%rd17], %f13;
	ld.global.f32 	%f1, [%rd14];
	setp.eq.f32 	%p2, %f1, 0f00000000;
	mov.f32 	%f15, 0f00000000;
	@%p2 bra 	$L__BB0_3;
	ld.global.f32 	%f14, [%rd1];
	div.rn.f32 	%f15, %f14, %f1;
$L__BB0_3:
	cvta.to.global.u64 	%rd18, %rd7;
	add.s64 	%rd20, %rd18, %rd13;
	st.global.f32 	[%rd20], %f15;
$L__BB0_4:
	ret;

}


// ===== COMPILED SASS (sm_100) =====

	.target	sm_100

	.elftype	@"ET_EXEC"


//--------------------- .note.nv.tkinfo           --------------------------
	.section	.note.nv.tkinfo,"",@"SHT_NOTE"
	.sectionflags	@"SHF_NOTE_NV_TKINFO"
	.tkinfo
        /*0018*/ 	.word	0x00000002
        /*0030*/ 	.string	""
        /*0030*/ 	.string	"ptxas"
        /*0030*/ 	.string	"Cuda compilation tools, release 13.0, V13.0.88"
        /*0030*/ 	.string	"Build cuda_13.0.r13.0/compiler.36424714_0"
        /*0030*/ 	.string	"-arch sm_100 -m 64 "



//--------------------- .note.nv.cuinfo           --------------------------
	.section	.note.nv.cuinfo,"",@"SHT_NOTE"
	.sectionflags	@"SHF_NOTE_NV_CUINFO"
        /*0018*/ 	.short	0x0002
        /*001a*/ 	.short	0x0064
        /*001c*/ 	.short	0x0082
	.zero		2


//--------------------- .nv.info                  --------------------------
	.section	.nv.info,"",@"SHT_CUDA_INFO"
	.align	4


	//----- nvinfo : EIATTR_REGCOUNT
	.align		4
        /*0000*/ 	.byte	0x04, 0x2f
        /*0002*/ 	.short	(.L_1 - .L_0)
	.align		4
.L_0:
        /*0004*/ 	.word	index@(_Z17vector_operationsPKfS0_PfS1_S1_S1_i)
        /*0008*/ 	.word	0x00000014


	//----- nvinfo : EIATTR_FRAME_SIZE
	.align		4
.L_1:
        /*000c*/ 	.byte	0x04, 0x11
        /*000e*/ 	.short	(.L_3 - .L_2)
	.align		4
.L_2:
        /*0010*/ 	.word	index@($__internal_0_$__cuda_sm3x_div_rn_noftz_f32_slowpath)
        /*0014*/ 	.word	0x00000000


	//----- nvinfo : EIATTR_FRAME_SIZE
	.align		4
.L_3:
        /*0018*/ 	.byte	0x04, 0x11
        /*001a*/ 	.short	(.L_5 - .L_4)
	.align		4
.L_4:
        /*001c*/ 	.word	index@(_Z17vector_operationsPKfS0_PfS1_S1_S1_i)
        /*0020*/ 	.word	0x00000000


	//----- nvinfo : EIATTR_MIN_STACK_SIZE
	.align		4
.L_5:
        /*0024*/ 	.byte	0x04, 0x12
        /*0026*/ 	.short	(.L_7 - .L_6)
	.align		4
.L_6:
        /*0028*/ 	.word	index@(_Z17vector_operationsPKfS0_PfS1_S1_S1_i)
        /*002c*/ 	.word	0x00000000
.L_7:


//--------------------- .nv.compat                --------------------------
	.section	.nv.compat,"",@"SHT_CUDA_COMPAT_INFO"
	.align	4
        /*0000*/ 	.byte	0x02, 0x09, 0x00, 0x00, 0x02, 0x02, 0x01, 0x00, 0x02, 0x05, 0x05, 0x00, 0x03, 0x07, 0x01, 0x01
        /*0010*/ 	.byte	0x02, 0x03, 0x00, 0x00, 0x02, 0x06, 0x01, 0x00, 0x04, 0x0b, 0x08, 0x00, 0x01, 0x00, 0x00, 0x00
        /*0020*/ 	.byte	0x00, 0x00, 0x00, 0x00


//--------------------- .nv.info._Z17vector_operationsPKfS0_PfS1_S1_S1_i --------------------------
	.section	.nv.info._Z17vector_operationsPKfS0_PfS1_S1_S1_i,"",@"SHT_CUDA_INFO"
	.sectionflags	@""
	.align	4


	//----- nvinfo : EIATTR_CUDA_API_VERSION
	.align		4
        /*0000*/ 	.byte	0x04, 0x37
        /*0002*/ 	.short	(.L_9 - .L_8)
.L_8:
        /*0004*/ 	.word	0x00000082


	//----- nvinfo : EIATTR_KPARAM_INFO
	.align		4
.L_9:
        /*0008*/ 	.byte	0x04, 0x17
        /*000a*/ 	.short	(.L_11 - .L_10)
.L_10:
        /*000c*/ 	.word	0x00000000
        /*0010*/ 	.short	0x0006
        /*0012*/ 	.short	0x0030
        /*0014*/ 	.byte	0x00, 0xf0, 0x11, 0x00


	//----- nvinfo : EIATTR_KPARAM_INFO
	.align		4
.L_11:
        /*0018*/ 	.byte	0x04, 0x17
        /*001a*/ 	.short	(.L_13 - .L_12)
.L_12:
        /*001c*/ 	.word	0x00000000
        /*0020*/ 	.short	0x0005
        /*0022*/ 	.short	0x0028
        /*0024*/ 	.byte	0x00, 0xf5, 0x21, 0x00


	//----- nvinfo : EIATTR_KPARAM_INFO
	.align		4
.L_13:
        /*0028*/ 	.byte	0x04, 0x17
        /*002a*/ 	.short	(.L_15 - .L_14)
.L_14:
        /*002c*/ 	.word	0x00000000
        /*0030*/ 	.short	0x0004
        /*0032*/ 	.short	0x0020
        /*0034*/ 	.byte	0x00, 0xf5, 0x21, 0x00


	//----- nvinfo : EIATTR_KPARAM_INFO
	.align		4
.L_15:
        /*0038*/ 	.byte	0x04, 0x17
        /*003a*/ 	.short	(.L_17 - .L_16)
.L_16:
        /*003c*/ 	.word	0x00000000
        /*0040*/ 	.short	0x0003
        /*0042*/ 	.short	0x0018
        /*0044*/ 	.byte	0x00, 0xf5, 0x21, 0x00


	//----- nvinfo : EIATTR_KPARAM_INFO
	.align		4
.L_17:
        /*0048*/ 	.byte	0x04, 0x17
        /*004a*/ 	.short	(.L_19 - .L_18)
.L_18:
        /*004c*/ 	.word	0x00000000
        /*0050*/ 	.short	0x0002
        /*0052*/ 	.short	0x0010
        /*0054*/ 	.byte	0x00, 0xf5, 0x21, 0x00


	//----- nvinfo : EIATTR_KPARAM_INFO
	.align		4
.L_19:
        /*0058*/ 	.byte	0x04, 0x17
        /*005a*/ 	.short	(.L_21 - .L_20)
.L_20:
        /*005c*/ 	.word	0x00000000
        /*0060*/ 	.short	0x0001
        /*0062*/ 	.short	0x0008
        /*0064*/ 	.byte	0x00, 0xf5, 0x21, 0x00


	//----- nvinfo : EIATTR_KPARAM_INFO
	.align		4
.L_21:
        /*0068*/ 	.byte	0x04, 0x17
        /*006a*/ 	.short	(.L_23 - .L_22)
.L_22:
        /*006c*/ 	.word	0x00000000
        /*0070*/ 	.short	0x0000
        /*0072*/ 	.short	0x0000
        /*0074*/ 	.byte	0x00, 0xf5, 0x21, 0x00


	//----- nvinfo : EIATTR_SPARSE_MMA_MASK
	.align		4
.L_23:
        /*0078*/ 	.byte	0x03, 0x50
        /*007a*/ 	.short	0x0000


	//----- nvinfo : EIATTR_MAXREG_COUNT
	.align		4
        /*007c*/ 	.byte	0x03, 0x1b
        /*007e*/ 	.short	0x00ff


	//----- nvinfo : EIATTR_MERCURY_ISA_VERSION
	.align		4
        /*0080*/ 	.byte	0x03, 0x5f
        /*0082*/ 	.short	0x0101


	//----- nvinfo : EIATTR_VRC_CTA_INIT_COUNT
	.align		4
        /*0084*/ 	.byte	0x02, 0x4a
	.zero		1
	.zero		1


	//----- nvinfo : EIATTR_EXIT_INSTR_OFFSETS
	.align		4
        /*0088*/ 	.byte	0x04, 0x1c
        /*008a*/ 	.short	(.L_25 - .L_24)


	//   ....[0]....
.L_24:
        /*008c*/ 	.word	0x00000070


	//   ....[1]....
        /*0090*/ 	.word	0x00000360


	//----- nvinfo : EIATTR_CRS_STACK_SIZE
	.align		4
.L_25:
        /*0094*/ 	.byte	0x04, 0x1e
        /*0096*/ 	.short	(.L_27 - .L_26)
.L_26:
        /*0098*/ 	.word	0x00000000


	//----- nvinfo : EIATTR_CBANK_PARAM_SIZE
	.align		4
.L_27:
        /*009c*/ 	.byte	0x03, 0x19
        /*009e*/ 	.short	0x0034


	//----- nvinfo : EIATTR_PARAM_CBANK
	.align		4
        /*00a0*/ 	.byte	0x04, 0x0a
        /*00a2*/ 	.short	(.L_29 - .L_28)
	.align		4
.L_28:
        /*00a4*/ 	.word	index@(.nv.constant0._Z17vector_operationsPKfS0_PfS1_S1_S1_i)
        /*00a8*/ 	.short	0x0380
        /*00aa*/ 	.short	0x0034


	//----- nvinfo : EIATTR_SW_WAR
	.align		4
.L_29:
        /*00ac*/ 	.byte	0x04, 0x36
        /*00ae*/ 	.short	(.L_31 - .L_30)
.L_30:
        /*00b0*/ 	.word	0x00000008
.L_31:


//--------------------- .nv.callgraph             --------------------------
	.section	.nv.callgraph,"",@"SHT_CUDA_CALLGRAPH"
	.align	4
	.sectionentsize	8
	.align		4
        /*0000*/ 	.word	0x00000000
	.align		4
        /*0004*/ 	.word	0xffffffff
	.align		4
        /*0008*/ 	.word	0x00000000
	.align		4
        /*000c*/ 	.word	0xfffffffe
	.align		4
        /*0010*/ 	.word	0x00000000
	.align		4
        /*0014*/ 	.word	0xfffffffd
	.align		4
        /*0018*/ 	.word	0x00000000
	.align		4
        /*001c*/ 	.word	0xfffffffc


//--------------------- .text._Z17vector_operationsPKfS0_PfS1_S1_S1_i --------------------------
	.section	.text._Z17vector_operationsPKfS0_PfS1_S1_S1_i,"ax",@progbits
	.align	128
        .global         _Z17vector_operationsPKfS0_PfS1_S1_S1_i
        .type           _Z17vector_operationsPKfS0_PfS1_S1_S1_i,@function
        .size           _Z17vector_operationsPKfS0_PfS1_S1_S1_i,(.L_x_15 - _Z17vector_operationsPKfS0_PfS1_S1_S1_i)
        .other          _Z17vector_operationsPKfS0_PfS1_S1_S1_i,@"STO_CUDA_ENTRY STV_DEFAULT"
_Z17vector_operationsPKfS0_PfS1_S1_S1_i:
.text._Z17vector_operationsPKfS0_PfS1_S1_S1_i:
[----:B------:R-:W-:Y:S01]  /*0000*/  LDC R1, c[0x0][0x37c] ;  /* 0x0000df00ff017b82 */ /* 0x000fe20000000800 */
[----:B------:R-:W0:Y:S07]  /*0010*/  S2R R3, SR_TID.X ;  /* 0x0000000000037919 */ /* 0x000e2e0000002100 */
[----:B------:R-:W0:Y:S01]  /*0020*/  S2UR UR4, SR_CTAID.X ;  /* 0x00000000000479c3 */ /* 0x000e220000002500 */
[----:B------:R-:W1:Y:S07]  /*0030*/  LDCU UR5, c[0x0][0x3b0] ;  /* 0x00007600ff0577ac */ /* 0x000e6e0008000800 */
[----:B------:R-:W0:Y:S02]  /*0040*/  LDC R2, c[0x0][0x360] ;  /* 0x0000d800ff027b82 */ /* 0x000e240000000800 */
[----:B0-----:R-:W-:-:S05]  /*0050*/  IMAD R2, R2, UR4, R3 ;  /* 0x0000000402027c24 */ /* 0x001fca000f8e0203 */
[----:B-1----:R-:W-:-:S13]  /*0060*/  ISETP.GE.AND P0, PT, R2, UR5, PT ;  /* 0x0000000502007c0c */ /* 0x002fda000bf06270 */
[----:B------:R-:W-:Y:S05]  /*0070*/  @P0 EXIT ;  /* 0x000000000000094d */ /* 0x000fea0003800000 */
[----:B------:R-:W0:Y:S01]  /*0080*/  LDC.64 R4, c[0x0][0x380] ;  /* 0x0000e000ff047b82 */ /* 0x000e220000000a00 */
[----:B------:R-:W1:Y:S07]  /*0090*/  LDCU.64 UR4, c[0x0][0x358] ;  /* 0x00006b00ff0477ac */ /* 0x000e6e0008000a00 */
[----:B------:R-:W2:Y:S08]  /*00a0*/  LDC.64 R6, c[0x0][0x388] ;  /* 0x0000e200ff067b82 */ /* 0x000eb00000000a00 */
[----:B------:R-:W3:Y:S01]  /*00b0*/  LDC.64 R8, c[0x0][0x390] ;  /* 0x0000e400ff087b82 */ /* 0x000ee20000000a00 */
[----:B0-----:R-:W-:-:S07]  /*00c0*/  IMAD.WIDE R4, R2, 0x4, R4 ;  /* 0x0000000402047825 */ /* 0x001fce00078e0204 */
[----:B------:R-:W0:Y:S01]  /*00d0*/  LDC.64 R10, c[0x0][0x398] ;  /* 0x0000e600ff0a7b82 */ /* 0x000e220000000a00 */
[----:B-1----:R-:W4:Y:S01]  /*00e0*/  LDG.E R0, desc[UR4][R4.64] ;  /* 0x0000000404007981 */ /* 0x002f22000c1e1900 */
[----:B--2---:R-:W-:-:S05]  /*00f0*/  IMAD.WIDE R6, R2, 0x4, R6 ;  /* 0x0000000402067825 */ /* 0x004fca00078e0206 */
[----:B------:R-:W4:Y:S01]  /*0100*/  LDG.E R3, desc[UR4][R6.64] ;  /* 0x0000000406037981 */ /* 0x000f22000c1e1900 */
[----:B---3--:R-:W-:-:S04]  /*0110*/  IMAD.WIDE R8, R2, 0x4, R8 ;  /* 0x0000000402087825 */ /* 0x008fc800078e0208 */
[----:B----4-:R-:W-:-:S05]  /*0120*/  FADD R3, R0, R3 ;  /* 0x0000000300037221 */ /* 0x010fca0000000000 */
[----:B------:R1:W-:Y:S04]  /*0130*/  STG.E desc[UR4][R8.64], R3 ;  /* 0x0000000308007986 */ /* 0x0003e8000c101904 */
[----:B------:R-:W2:Y:S04]  /*0140*/  LDG.E R0, desc[UR4][R4.64] ;  /* 0x0000000404007981 */ /* 0x000ea8000c1e1900 */
[----:B------:R-:W2:Y:S01]  /*0150*/  LDG.E R13, desc[UR4][R6.64] ;  /* 0x00000004060d7981 */ /* 0x000ea2000c1e1900 */
[----:B0-----:R-:W-:-:S04]  /*0160*/  IMAD.WIDE R10, R2, 0x4, R10 ;  /* 0x00000004020a7825 */ /* 0x001fc800078e020a */
[----:B--2---:R-:W-:Y:S02]  /*0170*/  FADD R15, R0, -R13 ;  /* 0x8000000d000f7221 */ /* 0x004fe40000000000 */
[----:B------:R-:W0:Y:S03]  /*0180*/  LDC.64 R12, c[0x0][0x3a0] ;  /* 0x0000e800ff0c7b82 */ /* 0x000e260000000a00 */
[----:B------:R2:W-:Y:S04]  /*0190*/  STG.E desc[UR4][R10.64], R15 ;  /* 0x0000000f0a007986 */ /* 0x0005e8000c101904 */
[----:B------:R-:W3:Y:S04]  /*01a0*/  LDG.E R0, desc[UR4][R4.64] ;  /* 0x0000000404007981 */ /* 0x000ee8000c1e1900 */
[----:B------:R-:W3:Y:S01]  /*01b0*/  LDG.E R17, desc[UR4][R6.64] ;  /* 0x0000000406117981 */ /* 0x000ee2000c1e1900 */
[----:B0-----:R-:W-:-:S04]  /*01c0*/  IMAD.WIDE R12, R2, 0x4, R12 ;  /* 0x00000004020c7825 */ /* 0x001fc800078e020c */
[----:B---3--:R-:W-:-:S05]  /*01d0*/  FMUL R17, R0, R17 ;  /* 0x0000001100117220 */ /* 0x008fca0000400000 */
[----:B------:R2:W-:Y:S04]  /*01e0*/  STG.E desc[UR4][R12.64], R17 ;  /* 0x000000110c007986 */ /* 0x0005e8000c101904 */
[----:B-1----:R-:W3:Y:S01]  /*01f0*/  LDG.E R3, desc[UR4][R6.64] ;  /* 0x0000000406037981 */ /* 0x002ee2000c1e1900 */
[----:B------:R-:W-:Y:S01]  /*0200*/  BSSY.RECONVERGENT B0, `(.L_x_0) ;  /* 0x0000012000007945 */ /* 0x000fe20003800200 */
[----:B------:R-:W-:Y:S01]  /*0210*/  IMAD.MOV.U32 R9, RZ, RZ, RZ ;  /* 0x000000ffff097224 */ /* 0x000fe200078e00ff */
[----:B---3--:R-:W-:-:S13]  /*0220*/  FSETP.NEU.AND P0, PT, R3, RZ, PT ;  /* 0x000000ff0300720b */ /* 0x008fda0003f0d000 */
[----:B--2---:R-:W-:Y:S05]  /*0230*/  @!P0 BRA `(.L_x_1) ;  /* 0x0000000000388947 */ /* 0x004fea0003800000 */
[----:B------:R-:W2:Y:S01]  /*0240*/  LDG.E R0, desc[UR4][R4.64] ;  /* 0x0000000404007981 */ /* 0x000ea2000c1e1900 */
[----:B------:R-:W0:Y:S01]  /*0250*/  MUFU.RCP R6, R3 ;  /* 0x0000000300067308 */ /* 0x000e220000001000 */
[----:B------:R-:W-:Y:S01]  /*0260*/  BSSY.RECONVERGENT B1, `(.L_x_1) ;  /* 0x000000b000017945 */ /* 0x000fe20003800200 */
[----:B0-----:R-:W-:-:S04]  /*0270*/  FFMA R7, -R3, R6, 1 ;  /* 0x3f80000003077423 */ /* 0x001fc80000000106 */
[----:B------:R-:W-:Y:S02]  /*0280*/  FFMA R7, R6, R7, R6 ;  /* 0x0000000706077223 */ /* 0x000fe40000000006 */
[----:B--2---:R-:W0:Y:S02]  /*0290*/  FCHK P0, R0, R3 ;  /* 0x0000000300007302 */ /* 0x004e240000000000 */
[----:B------:R-:W-:-:S04]  /*02a0*/  FFMA R6, R0, R7, RZ ;  /* 0x0000000700067223 */ /* 0x000fc800000000ff */
[----:B------:R-:W-:-:S04]  /*02b0*/  FFMA R8, -R3, R6, R0 ;  /* 0x0000000603087223 */ /* 0x000fc80000000100 */
[----:B------:R-:W-:Y:S01]  /*02c0*/  FFMA R9, R7, R8, R6 ;  /* 0x0000000807097223 */ /* 0x000fe20000000006 */
[----:B0-----:R-:W-:Y:S06]  /*02d0*/  @!P0 BRA `(.L_x_2) ;  /* 0x00000000000c8947 */ /* 0x001fec0003800000 */
[----:B------:R-:W-:-:S07]  /*02e0*/  MOV R4, 0x300 ;  /* 0x0000030000047802 */ /* 0x000fce0000000f00 */
[----:B------:R-:W-:Y:S05]  /*02f0*/  CALL.REL.NOINC `($__internal_0_$__cuda_sm3x_div_rn_noftz_f32_slowpath) ;  /* 0x00000000001c7944 */ /* 0x000fea0003c00000 */
[----:B------:R-:W-:-:S07]  /*0300*/  IMAD.MOV.U32 R9, RZ, RZ, R0 ;  /* 0x000000ffff097224 */ /* 0x000fce00078e0000 */
.L_x_2:
[----:B------:R-:W-:Y:S05]  /*0310*/  BSYNC.RECONVERGENT B1 ;  /* 0x0000000000017941 */ /* 0x000fea0003800200 */
.L_x_1:
[----:B------:R-:W-:Y:S05]  /*0320*/  BSYNC.RECONVERGENT B0 ;  /* 0x0000000000007941 */ /* 0x000fea0003800200 */
.L_x_0:
[----:B------:R-:W0:Y:S02]  /*0330*/  LDC.64 R4, c[0x0][0x3a8] ;  /* 0x0000ea00ff047b82 */ /* 0x000e240000000a00 */
[----:B0-----:R-:W-:-:S05]  /*0340*/  IMAD.WIDE R2, R2, 0x4, R4 ;  /* 0x0000000402027825 */ /* 0x001fca00078e0204 */
[----:B------:R-:W-:Y:S01]  /*0350*/  STG.E desc[UR4][R2.64], R9 ;  /* 0x0000000902007986 */ /* 0x000fe2000c101904 */
[----:B------:R-:W-:Y:S05]  /*0360*/  EXIT ;  /* 0x000000000000794d */ /* 0x000fea0003800000 */
        .weak           $__internal_0_$__cuda_sm3x_div_rn_noftz_f32_slowpath
        .type           $__internal_0_$__cuda_sm3x_div_rn_noftz_f32_slowpath,@function
        .size           $__internal_0_$__cuda_sm3x_div_rn_noftz_f32_slowpath,(.L_x_15 - $__internal_0_$__cuda_sm3x_div_rn_noftz_f32_slowpath)
$__internal_0_$__cuda_sm3x_div_rn_noftz_f32_slowpath:
[--C-:B------:R-:W-:Y:S01]  /*0370*/  SHF.R.U32.HI R6, RZ, 0x17, R3.reuse ;  /* 0x00000017ff067819 */ /* 0x100fe20000011603 */
[----:B------:R-:W-:Y:S01]  /*0380*/  BSSY.RECONVERGENT B2, `(.L_x_3) ;  /* 0x0000064000027945 */ /* 0x000fe20003800200 */
[--C-:B------:R-:W-:Y:S01]  /*0390*/  SHF.R.U32.HI R5, RZ, 0x17, R0.reuse ;  /* 0x00000017ff057819 */ /* 0x100fe20000011600 */
[----:B------:R-:W-:Y:S01]  /*03a0*/  IMAD.MOV.U32 R7, RZ, RZ, R0 ;  /* 0x000000ffff077224 */ /* 0x000fe200078e0000 */
[----:B------:R-:W-:Y:S01]  /*03b0*/  LOP3.LUT R6, R6, 0xff, RZ, 0xc0, !PT ;  /* 0x000000ff06067812 */ /* 0x000fe200078ec0ff */
[----:B------:R-:W-:Y:S01]  /*03c0*/  IMAD.MOV.U32 R8, RZ, RZ, R3 ;  /* 0x000000ffff087224 */ /* 0x000fe200078e0003 */
[----:B------:R-:W-:-:S03]  /*03d0*/  LOP3.LUT R5, R5, 0xff, RZ, 0xc0, !PT ;  /* 0x000000ff05057812 */ /* 0x000fc600078ec0ff */
[----:B------:R-:W-:Y:S02]  /*03e0*/  VIADD R11, R6, 0xffffffff ;  /* 0xffffffff060b7836 */ /* 0x000fe40000000000 */
[----:B------:R-:W-:-:S03]  /*03f0*/  VIADD R10, R5, 0xffffffff ;  /* 0xffffffff050a7836 */ /* 0x000fc60000000000 */
[----:B------:R-:W-:-:S04]  /*0400*/  ISETP.GT.U32.AND P0, PT, R11, 0xfd, PT ;  /* 0x000000fd0b00780c */ /* 0x000fc80003f04070 */
[----:B------:R-:W-:-:S13]  /*0410*/  ISETP.GT.U32.OR P0, PT, R10, 0xfd, P0 ;  /* 0x000000fd0a00780c */ /* 0x000fda0000704470 */
[----:B------:R-:W-:Y:S01]  /*0420*/  @!P0 IMAD.MOV.U32 R9, RZ, RZ, RZ ;  /* 0x000000ffff098224 */ /* 0x000fe200078e00ff */
[----:B------:R-:W-:Y:S06]  /*0430*/  @!P0 BRA `(.L_x_4) ;  /* 0x00000000005c8947 */ /* 0x000fec0003800000 */
[----:B------:R-:W-:Y:S02]  /*0440*/  FSETP.GTU.FTZ.AND P0, PT, |R0|, +INF , PT ;  /* 0x7f8000000000780b */ /* 0x000fe40003f1c200 */
[----:B------:R-:W-:-:S04]  /*0450*/  FSETP.GTU.FTZ.AND P1, PT, |R3|, +INF , PT ;  /* 0x7f8000000300780b */ /* 0x000fc80003f3c200 */
[----:B------:R-:W-:-:S13]  /*0460*/  PLOP3.LUT P0, PT, P0, P1, PT, 0xf8, 0x8f ;  /* 0x00000000008f781c */ /* 0x000fda0000703f70 */
[----:B------:R-:W-:Y:S05]  /*0470*/  @P0 BRA `(.L_x_5) ;  /* 0x00000004004c0947 */ /* 0x000fea0003800000 */
[----:B------:R-:W-:-:S13]  /*0480*/  LOP3.LUT P0, RZ, R8, 0x7fffffff, R7, 0xc8, !PT ;  /* 0x7fffffff08ff7812 */ /* 0x000fda000780c807 */
[----:B------:R-:W-:Y:S05]  /*0490*/  @!P0 BRA `(.L_x_6) ;  /* 0x00000004003c8947 */ /* 0x000fea0003800000 */
[C---:B------:R-:W-:Y:S02]  /*04a0*/  FSETP.NEU.FTZ.AND P2, PT, |R0|.reuse, +INF , PT ;  /* 0x7f8000000000780b */ /* 0x040fe40003f5d200 */
[----:B------:R-:W-:Y:S02]  /*04b0*/  FSETP.NEU.FTZ.AND P1, PT, |R3|, +INF , PT ;  /* 0x7f8000000300780b */ /* 0x000fe40003f3d200 */
[----:B------:R-:W-:-:S11]  /*04c0*/  FSETP.NEU.FTZ.AND P0, PT, |R0|, +INF , PT ;  /* 0x7f8000000000780b */ /* 0x000fd60003f1d200 */
[----:B------:R-:W-:Y:S05]  /*04d0*/  @!P1 BRA !P2, `(.L_x_6) ;  /* 0x00000004002c9947 */ /* 0x000fea0005000000 */
[----:B------:R-:W-:-:S04]  /*04e0*/  LOP3.LUT P2, RZ, R7, 0x7fffffff, RZ, 0xc0, !PT ;  /* 0x7fffffff07ff7812 */ /* 0x000fc8000784c0ff */
[----:B------:R-:W-:-:S13]  /*04f0*/  PLOP3.LUT P1, PT, P1, P2, PT, 0x2f, 0xf2 ;  /* 0x0000000000f2781c */ /* 0x000fda0000f24577 */
[----:B------:R-:W-:Y:S05]  /*0500*/  @P1 BRA `(.L_x_7) ;  /* 0x0000000400181947 */ /* 0x000fea0003800000 */
[----:B------:R-:W-:-:S04]  /*0510*/  LOP3.LUT P1, RZ, R8, 0x7fffffff, RZ, 0xc0, !PT ;  /* 0x7fffffff08ff7812 */ /* 0x000fc8000782c0ff */
[----:B------:R-:W-:-:S13]  /*0520*/  PLOP3.LUT P0, PT, P0, P1, PT, 0x2f, 0xf2 ;  /* 0x0000000000f2781c */ /* 0x000fda0000702577 */
[----:B------:R-:W-:Y:S05]  /*0530*/  @P0 BRA `(.L_x_8) ;  /* 0x0000000400000947 */ /* 0x000fea0003800000 */
[----:B------:R-:W-:Y:S02]  /*0540*/  ISETP.GE.AND P0, PT, R10, RZ, PT ;  /* 0x000000ff0a00720c */ /* 0x000fe40003f06270 */
[----:B------:R-:W-:-:S11]  /*0550*/  ISETP.GE.AND P1, PT, R11, RZ, PT ;  /* 0x000000ff0b00720c */ /* 0x000fd60003f26270 */
[----:B------:R-:W-:Y:S02]  /*0560*/  @P0 IMAD.MOV.U32 R9, RZ, RZ, RZ ;  /* 0x000000ffff090224 */ /* 0x000fe400078e00ff */
[----:B------:R-:W-:Y:S01]  /*0570*/  @!P0 FFMA R7, R0, 1.84467440737095516160e+19, RZ ;  /* 0x5f80000000078823 */ /* 0x000fe200000000ff */
[----:B------:R-:W-:Y:S02]  /*0580*/  @!P0 IMAD.MOV.U32 R9, RZ, RZ, -0x40 ;  /* 0xffffffc0ff098424 */ /* 0x000fe400078e00ff */
[----:B------:R-:W-:Y:S02]  /*0590*/  @!P1 FFMA R8, R3, 1.84467440737095516160e+19, RZ ;  /* 0x5f80000003089823 */ /* 0x000fe400000000ff */
[----:B------:R-:W-:-:S07]  /*05a0*/  @!P1 VIADD R9, R9, 0x40 ;  /* 0x0000004009099836 */ /* 0x000fce0000000000 */
.L_x_4:
[----:B------:R-:W-:Y:S01]  /*05b0*/  LEA R3, R6, 0xc0800000, 0x17 ;  /* 0xc080000006037811 */ /* 0x000fe200078eb8ff */
[----:B------:R-:W-:Y:S01]  /*05c0*/  VIADD R5, R5, 0xffffff81 ;  /* 0xffffff8105057836 */ /* 0x000fe20000000000 */
[----:B------:R-:W-:Y:S03]  /*05d0*/  BSSY.RECONVERGENT B3, `(.L_x_9) ;  /* 0x0000035000037945 */ /* 0x000fe60003800200 */
[----:B------:R-:W-:Y:S01]  /*05e0*/  IMAD.IADD R3, R8, 0x1, -R3 ;  /* 0x0000000108037824 */ /* 0x000fe200078e0a03 */
[C---:B------:R-:W-:Y:S01]  /*05f0*/  IADD3 R6, PT, PT, R5.reuse, 0x7f, -R6 ;  /* 0x0000007f05067810 */ /* 0x040fe20007ffe806 */
[----:B------:R-:W-:Y:S02]  /*0600*/  IMAD R0, R5, -0x800000, R7 ;  /* 0xff80000005007824 */ /* 0x000fe400078e0207 */
[----:B------:R-:W0:Y:S01]  /*0610*/  MUFU.RCP R8, R3 ;  /* 0x0000000300087308 */ /* 0x000e220000001000 */
[----:B------:R-:W-:Y:S01]  /*0620*/  FADD.FTZ R11, -R3, -RZ ;  /* 0x800000ff030b7221 */ /* 0x000fe20000010100 */
[----:B------:R-:W-:-:S03]  /*0630*/  IMAD.IADD R6, R6, 0x1, R9 ;  /* 0x0000000106067824 */ /* 0x000fc600078e0209 */
[----:B0-----:R-:W-:-:S04]  /*0640*/  FFMA R13, R8, R11, 1 ;  /* 0x3f800000080d7423 */ /* 0x001fc8000000000b */
[----:B------:R-:W-:-:S04]  /*0650*/  FFMA R10, R8, R13, R8 ;  /* 0x0000000d080a7223 */ /* 0x000fc80000000008 */
[----:B------:R-:W-:-:S04]  /*0660*/  FFMA R7, R0, R10, RZ ;  /* 0x0000000a00077223 */ /* 0x000fc800000000ff */
[----:B------:R-:W-:-:S04]  /*0670*/  FFMA R8, R11, R7, R0 ;  /* 0x000000070b087223 */ /* 0x000fc80000000000 */
[----:B------:R-:W-:-:S04]  /*0680*/  FFMA R7, R10, R8, R7 ;  /* 0x000000080a077223 */ /* 0x000fc80000000007 */
[----:B------:R-:W-:-:S04]  /*0690*/  FFMA R8, R11, R7, R0 ;  /* 0x000000070b087223 */ /* 0x000fc80000000000 */
[----:B------:R-:W-:-:S05]  /*06a0*/  FFMA R0, R10, R8, R7 ;  /* 0x000000080a007223 */ /* 0x000fca0000000007 */
[----:B------:R-:W-:-:S04]  /*06b0*/  SHF.R.U32.HI R3, RZ, 0x17, R0 ;  /* 0x00000017ff037819 */ /* 0x000fc80000011600 */
[----:B------:R-:W-:-:S05]  /*06c0*/  LOP3.LUT R3, R3, 0xff, RZ, 0xc0, !PT ;  /* 0x000000ff03037812 */ /* 0x000fca00078ec0ff */
[----:B------:R-:W-:-:S04]  /*06d0*/  IMAD.IADD R9, R3, 0x1, R6 ;  /* 0x0000000103097824 */ /* 0x000fc800078e0206 */
[----:B------:R-:W-:-:S05]  /*06e0*/  VIADD R3, R9, 0xffffffff ;  /* 0xffffffff09037836 */ /* 0x000fca0000000000 */
[----:B------:R-:W-:-:S13]  /*06f0*/  ISETP.GE.U32.AND P0, PT, R3, 0xfe, PT ;  /* 0x000000fe0300780c */ /* 0x000fda0003f06070 */
[----:B------:R-:W-:Y:S05]  /*0700*/  @!P0 BRA `(.L_x_10) ;  /* 0x0000000000808947 */ /* 0x000fea0003800000 */
[----:B------:R-:W-:-:S13]  /*0710*/  ISETP.GT.AND P0, PT, R9, 0xfe, PT ;  /* 0x000000fe0900780c */ /* 0x000fda0003f04270 */
[----:B------:R-:W-:Y:S05]  /*0720*/  @P0 BRA `(.L_x_11) ;  /* 0x00000000006c0947 */ /* 0x000fea0003800000 */
[----:B------:R-:W-:-:S13]  /*0730*/  ISETP.GE.AND P0, PT, R9, 0x1, PT ;  /* 0x000000010900780c */ /* 0x000fda0003f06270 */
[----:B------:R-:W-:Y:S05]  /*0740*/  @P0 BRA `(.L_x_12) ;  /* 0x0000000000740947 */ /* 0x000fea0003800000 */
[----:B------:R-:W-:Y:S02]  /*0750*/  ISETP.GE.AND P0, PT, R9, -0x18, PT ;  /* 0xffffffe80900780c */ /* 0x000fe40003f06270 */
[----:B------:R-:W-:-:S11]  /*0760*/  LOP3.LUT R0, R0, 0x80000000, RZ, 0xc0, !PT ;  /* 0x8000000000007812 */ /* 0x000fd600078ec0ff */
[----:B------:R-:W-:Y:S05]  /*0770*/  @!P0 BRA `(.L_x_12) ;  /* 0x0000000000688947 */ /* 0x000fea0003800000 */
[CCC-:B------:R-:W-:Y:S01]  /*0780*/  FFMA.RZ R3, R10.reuse, R8.reuse, R7.reuse ;  /* 0x000000080a037223 */ /* 0x1c0fe2000000c007 */
[CCC-:B------:R-:W-:Y:S01]  /*0790*/  FFMA.RM R6, R10.reuse, R8.reuse, R7.reuse ;  /* 0x000000080a067223 */ /* 0x1c0fe20000004007 */
[C---:B------:R-:W-:Y:S02]  /*07a0*/  ISETP.NE.AND P2, PT, R9.reuse, RZ, PT ;  /* 0x000000ff0900720c */ /* 0x040fe40003f45270 */
[----:B------:R-:W-:Y:S02]  /*07b0*/  ISETP.NE.AND P1, PT, R9, RZ, PT ;  /* 0x000000ff0900720c */ /* 0x000fe40003f25270 */
[----:B------:R-:W-:Y:S01]  /*07c0*/  LOP3.LUT R5, R3, 0x7fffff, RZ, 0xc0, !PT ;  /* 0x007fffff03057812 */ /* 0x000fe200078ec0ff */
[----:B------:R-:W-:Y:S01]  /*07d0*/  FFMA.RP R3, R10, R8, R7 ;  /* 0x000000080a037223 */ /* 0x000fe20000008007 */
[----:B------:R-:W-:Y:S02]  /*07e0*/  VIADD R8, R9, 0x20 ;  /* 0x0000002009087836 */ /* 0x000fe40000000000 */
[----:B------:R-:W-:Y:S01]  /*07f0*/  LOP3.LUT R5, R5, 0x800000, RZ, 0xfc, !PT ;  /* 0x0080000005057812 */ /* 0x000fe200078efcff */
[----:B------:R-:W-:Y:S01]  /*0800*/  IMAD.MOV R7, RZ, RZ, -R9 ;  /* 0x000000ffff077224 */ /* 0x000fe200078e0a09 */
[----:B------:R-:W-:-:S02]  /*0810*/  FSETP.NEU.FTZ.AND P0, PT, R3, R6, PT ;  /* 0x000000060300720b */ /* 0x000fc40003f1d000 */
[----:B------:R-:W-:Y:S02]  /*0820*/  SHF.L.U32 R8, R5, R8, RZ ;  /* 0x0000000805087219 */ /* 0x000fe400000006ff */
[----:B------:R-:W-:Y:S02]  /*0830*/  SEL R6, R7, RZ, P2 ;  /* 0x000000ff07067207 */ /* 0x000fe40001000000 */
[----:B------:R-:W-:Y:S02]  /*0840*/  ISETP.NE.AND P1, PT, R8, RZ, P1 ;  /* 0x000000ff0800720c */ /* 0x000fe40000f25270 */
[----:B------:R-:W-:Y:S02]  /*0850*/  SHF.R.U32.HI R6, RZ, R6, R5 ;  /* 0x00000006ff067219 */ /* 0x000fe40000011605 */
[----:B------:R-:W-:Y:S02]  /*0860*/  PLOP3.LUT P0, PT, P0, P1, PT, 0xf8, 0x8f ;  /* 0x00000000008f781c */ /* 0x000fe40000703f70 */
[----:B------:R-:W-:-:S02]  /*0870*/  SHF.R.U32.HI R8, RZ, 0x1, R6 ;  /* 0x00000001ff087819 */ /* 0x000fc40000011606 */
[----:B------:R-:W-:-:S04]  /*0880*/  SEL R3, RZ, 0x1, !P0 ;  /* 0x00000001ff037807 */ /* 0x000fc80004000000 */
[----:B------:R-:W-:-:S04]  /*0890*/  LOP3.LUT R3, R3, 0x1, R8, 0xf8, !PT ;  /* 0x0000000103037812 */ /* 0x000fc800078ef808 */
[----:B------:R-:W-:-:S05]  /*08a0*/  LOP3.LUT R3, R3, R6, RZ, 0xc0, !PT ;  /* 0x0000000603037212 */ /* 0x000fca00078ec0ff */
[----:B------:R-:W-:-:S05]  /*08b0*/  IMAD.IADD R3, R8, 0x1, R3 ;  /* 0x0000000108037824 */ /* 0x000fca00078e0203 */
[----:B------:R-:W-:Y:S01]  /*08c0*/  LOP3.LUT R0, R3, R0, RZ, 0xfc, !PT ;  /* 0x0000000003007212 */ /* 0x000fe200078efcff */
[----:B------:R-:W-:Y:S06]  /*08d0*/  BRA `(.L_x_12) ;  /* 0x0000000000107947 */ /* 0x000fec0003800000 */
.L_x_11:
[----:B------:R-:W-:-:S04]  /*08e0*/  LOP3.LUT R0, R0, 0x80000000, RZ, 0xc0, !PT ;  /* 0x8000000000007812 */ /* 0x000fc800078ec0ff */
[----:B------:R-:W-:Y:S01]  /*08f0*/  LOP3.LUT R0, R0, 0x7f800000, RZ, 0xfc, !PT ;  /* 0x7f80000000007812 */ /* 0x000fe200078efcff */
[----:B------:R-:W-:Y:S06]  /*0900*/  BRA `(.L_x_12) ;  /* 0x0000000000047947 */ /* 0x000fec0003800000 */
.L_x_10:
[----:B------:R-:W-:-:S07]  /*0910*/  IMAD R0, R6, 0x800000, R0 ;  /* 0x0080000006007824 */ /* 0x000fce00078e0200 */
.L_x_12:
[----:B------:R-:W-:Y:S05]  /*0920*/  BSYNC.RECONVERGENT B3 ;  /* 0x0000000000037941 */ /* 0x000fea0003800200 */
.L_x_9:
[----:B------:R-:W-:Y:S05]  /*0930*/  BRA `(.L_x_13) ;  /* 0x0000000000207947 */ /* 0x000fea0003800000 */
.L_x_8:
[----:B------:R-:W-:-:S04]  /*0940*/  LOP3.LUT R0, R8, 0x80000000, R7, 0x48, !PT ;  /* 0x8000000008007812 */ /* 0x000fc800078e4807 */
[----:B------:R-:W-:Y:S01]  /*0950*/  LOP3.LUT R0, R0, 0x7f800000, RZ, 0xfc, !PT ;  /* 0x7f80000000007812 */ /* 0x000fe200078efcff */
[----:B------:R-:W-:Y:S06]  /*0960*/  BRA `(.L_x_13) ;  /* 0x0000000000147947 */ /* 0x000fec0003800000 */
.L_x_7:
[----:B------:R-:W-:Y:S01]  /*0970*/  LOP3.LUT R0, R8, 0x80000000, R7, 0x48, !PT ;  /* 0x8000000008007812 */ /* 0x000fe200078e4807 */
[----:B------:R-:W-:Y:S06]  /*0980*/  BRA `(.L_x_13) ;  /* 0x00000000000c7947 */ /* 0x000fec0003800000 */
.L_x_6:
[----:B------:R-:W0:Y:S01]  /*0990*/  MUFU.RSQ R0, -QNAN ;  /* 0xffc0000000007908 */ /* 0x000e220000001400 */
[----:B------:R-:W-:Y:S05]  /*09a0*/  BRA `(.L_x_13) ;  /* 0x0000000000047947 */ /* 0x000fea0003800000 */
.L_x_5:
[----:B------:R-:W-:-:S07]  /*09b0*/  FADD.FTZ R0, R0, R3 ;  /* 0x0000000300007221 */ /* 0x000fce0000010000 */
.L_x_13:
[----:B------:R-:W-:Y:S05]  /*09c0*/  BSYNC.RECONVERGENT B2 ;  /* 0x0000000000027941 */ /* 0x000fea0003800200 */
.L_x_3:
[----:B------:R-:W-:-:S04]  /*09d0*/  IMAD.MOV.U32 R5, RZ, RZ, 0x0 ;  /* 0x00000000ff057424 */ /* 0x000fc800078e00ff */
[----:B0-----:R-:W-:Y:S05]  /*09e0*/  RET.REL.NODEC R4 `(_Z17vector_operationsPKfS0_PfS1_S1_S1_i) ;  /* 0xfffffff404847950 */ /* 0x001fea0003c3ffff */
.L_x_14:
[----:B------:R-:W-:-:S00]  /*09f0*/  BRA `(.L_x_14) ;  /* 0xfffffffc00fc7947 */ /* 0x000fc0000383ffff */
[----:B------:R-:W-:-:S00]  /*0a00*/  NOP ;  /* 0x0000000000007918 */ /* 0x000fc00000000000 */
[----:B------:R-:W-:-:S00]  /*0a10*/  NOP ;  /* 0x0000000000007918 */ /* 0x000fc00000000000 */
[----:B------:R-:W-:-:S00]  /*0a20*/  NOP ;  /* 0x0000000000007918 */ /* 0x000fc00000000000 */
[----:B------:R-:W-:-:S00]  /*0a30*/  NOP ;  /* 0x0000000000007918 */ /* 0x000fc00000000000 */
[----:B------:R-:W-:-:S00]  /*0a40*/  NOP ;  /* 0x0000000000007918 */ /* 0x000fc00000000000 */
[----:B------:R-:W-:-:S00]  /*0a50*/  NOP ;  /* 0x0000000000007918 */ /* 0x000fc00000000000 */
[----:B------:R-:W-:-:S00]  /*0a60*/  NOP ;  /* 0x0000000000007918 */ /* 0x000fc00000000000 */
[----:B------:R-:W-:-:S00]  /*0a70*/  NOP ;  /* 0x0000000000007918 */ /* 0x000fc00000000000 */
.L_x_15:


//--------------------- .nv.shared.reserved.0     --------------------------
	.section	.nv.shared.reserved.0,"aw",@nobits
	.weak		__nv_reservedSMEM_offset_0_alias
	.size		__nv_reservedSMEM_offset_0_alias, 0, 64
	.other		__nv_reservedSMEM_offset_0_alias,@"STO_CUDA_RESERVED_SHARED STV_DEFAULT"
__nv_reservedSMEM_offset_0_alias:
	.zero		0
	.zero		64


//--------------------- .nv.constant0._Z17vector_operationsPKfS0_PfS1_S1_S1_i --------------------------
	.section	.nv.constant0._Z17vector_operationsPKfS0_PfS1_S1_S1_i,"a",@progbits
	.sectionflags	@""
	.align	4
.nv.constant0._Z17vector_operationsPKfS0_PfS1_S1_S1_i:
	.zero		948


//--------------------- SYMBOLS --------------------------

	.type		.nv.reservedSmem.offset0,@object
	.size		.nv.reservedSmem.offset0,0x4
